//
// Generated by NVIDIA NVVM Compiler
//
// Compiler Build ID: CL-36424714
// Cuda compilation tools, release 13.0, V13.0.88
// Based on NVVM 20.0.0
//

.version 9.0
.target sm_100
.address_size 64

	// .globl	summingPairs

.visible .entry summingPairs(
	.param .u64 .ptr .align 1 summingPairs_param_0,
	.param .u32 summingPairs_param_1,
	.param .u64 .ptr .align 1 summingPairs_param_2
)
{
	.reg .pred 	%p<2>;
	.reg .b32 	%r<10>;
	.reg .b32 	%f<4>;
	.reg .b64 	%rd<9>;

	ld.param.u64 	%rd1, [summingPairs_param_0];
	ld.param.u32 	%r2, [summingPairs_param_1];
	ld.param.u64 	%rd2, [summingPairs_param_2];
	mov.u32 	%r3, %ctaid.x;
	shl.b32 	%r4, %r3, 9;
	mov.u32 	%r5, %tid.x;
	add.s32 	%r1, %r4, %r5;
	shr.u32 	%r6, %r2, 31;
	add.s32 	%r7, %r2, %r6;
	shr.s32 	%r8, %r7, 1;
	setp.ge.s32 	%p1, %r1, %r8;
	@%p1 bra 	$L__BB0_2;
	cvta.to.global.u64 	%rd3, %rd1;
	cvta.to.global.u64 	%rd4, %rd2;
	shl.b32 	%r9, %r1, 1;
	mul.wide.s32 	%rd5, %r9, 4;
	add.s64 	%rd6, %rd3, %rd5;
	ld.global.f32 	%f1, [%rd6];
	ld.global.f32 	%f2, [%rd6+4];
	add.f32 	%f3, %f1, %f2;
	mul.wide.s32 	%rd7, %r1, 4;
	add.s64 	%rd8, %rd4, %rd7;
	st.global.f32 	[%rd8], %f3;
$L__BB0_2:
	ret;

}
	// .globl	scaleNumbers
.visible .entry scaleNumbers(
	.param .u64 .ptr .align 1 scaleNumbers_param_0,
	.param .u32 scaleNumbers_param_1,
	.param .f32 scaleNumbers_param_2,
	.param .u64 .ptr .align 1 scaleNumbers_param_3
)
{
	.reg .pred 	%p<2>;
	.reg .b32 	%r<6>;
	.reg .b32 	%f<4>;
	.reg .b64 	%rd<8>;

	ld.param.u64 	%rd1, [scaleNumbers_param_0];
	ld.param.u32 	%r2, [scaleNumbers_param_1];
	ld.param.f32 	%f1, [scaleNumbers_param_2];
	ld.param.u64 	%rd2, [scaleNumbers_param_3];
	mov.u32 	%r3, %ctaid.x;
	shl.b32 	%r4, %r3, 9;
	mov.u32 	%r5, %tid.x;
	add.s32 	%r1, %r4, %r5;
	setp.ge.s32 	%p1, %r1, %r2;
	@%p1 bra 	$L__BB1_2;
	cvta.to.global.u64 	%rd3, %rd1;
	cvta.to.global.u64 	%rd4, %rd2;
	mul.wide.s32 	%rd5, %r1, 4;
	add.s64 	%rd6, %rd3, %rd5;
	ld.global.f32 	%f2, [%rd6];
	mul.f32 	%f3, %f1, %f2;
	add.s64 	%rd7, %rd4, %rd5;
	st.global.f32 	[%rd7], %f3;
$L__BB1_2:
	ret;

}
	// .globl	scaleNumbersInPlace
.visible .entry scaleNumbersInPlace(
	.param .u64 .ptr .align 1 scaleNumbersInPlace_param_0,
	.param .u32 scaleNumbersInPlace_param_1,
	.param .f32 scaleNumbersInPlace_param_2
)
{
	.reg .pred 	%p<2>;
	.reg .b32 	%r<6>;
	.reg .b32 	%f<4>;
	.reg .b64 	%rd<5>;

	ld.param.u64 	%rd1, [scaleNumbersInPlace_param_0];
	ld.param.u32 	%r2, [scaleNumbersInPlace_param_1];
	ld.param.f32 	%f1, [scaleNumbersInPlace_param_2];
	mov.u32 	%r3, %ctaid.x;
	shl.b32 	%r4, %r3, 9;
	mov.u32 	%r5, %tid.x;
	add.s32 	%r1, %r4, %r5;
	setp.ge.s32 	%p1, %r1, %r2;
	@%p1 bra 	$L__BB2_2;
	cvta.to.global.u64 	%rd2, %rd1;
	mul.wide.s32 	%rd3, %r1, 4;
	add.s64 	%rd4, %rd2, %rd3;
	ld.global.f32 	%f2, [%rd4];
	mul.f32 	%f3, %f1, %f2;
	st.global.f32 	[%rd4], %f3;
$L__BB2_2:
	ret;

}


// ===== COMPILED SASS (sm_100) =====

	.target	sm_100

	.elftype	@"ET_EXEC"


//--------------------- .note.nv.tkinfo           --------------------------
	.section	.note.nv.tkinfo,"",@"SHT_NOTE"
	.sectionflags	@"SHF_NOTE_NV_TKINFO"
	.tkinfo
        /*0018*/ 	.word	0x00000002
        /*0030*/ 	.string	""
        /*0030*/ 	.string	"ptxas"
        /*0030*/ 	.string	"Cuda compilation tools, release 13.0, V13.0.88"
        /*0030*/ 	.string	"Build cuda_13.0.r13.0/compiler.36424714_0"
        /*0030*/ 	.string	"-arch sm_100 -m 64 "



//--------------------- .note.nv.cuinfo           --------------------------
	.section	.note.nv.cuinfo,"",@"SHT_NOTE"
	.sectionflags	@"SHF_NOTE_NV_CUINFO"
        /*0018*/ 	.short	0x0002
        /*001a*/ 	.short	0x0064
        /*001c*/ 	.short	0x0082
	.zero		2


//--------------------- .nv.info                  --------------------------
	.section	.nv.info,"",@"SHT_CUDA_INFO"
	.align	4


	//----- nvinfo : EIATTR_REGCOUNT
	.align		4
        /*0000*/ 	.byte	0x04, 0x2f
        /*0002*/ 	.short	(.L_1 - .L_0)
	.align		4
.L_0:
        /*0004*/ 	.word	index@(summingPairs)
        /*0008*/ 	.word	0x0000000c


	//----- nvinfo : EIATTR_FRAME_SIZE
	.align		4
.L_1:
        /*000c*/ 	.byte	0x04, 0x11
        /*000e*/ 	.short	(.L_3 - .L_2)
	.align		4
.L_2:
        /*0010*/ 	.word	index@(summingPairs)
        /*0014*/ 	.word	0x00000000


	//----- nvinfo : EIATTR_REGCOUNT
	.align		4
.L_3:
        /*0018*/ 	.byte	0x04, 0x2f
        /*001a*/ 	.short	(.L_5 - .L_4)
	.align		4
.L_4:
        /*001c*/ 	.word	index@(scaleNumbers)
        /*0020*/ 	.word	0x0000000a


	//----- nvinfo : EIATTR_FRAME_SIZE
	.align		4
.L_5:
        /*0024*/ 	.byte	0x04, 0x11
        /*0026*/ 	.short	(.L_7 - .L_6)
	.align		4
.L_6:
        /*0028*/ 	.word	index@(scaleNumbers)
        /*002c*/ 	.word	0x00000000


	//----- nvinfo : EIATTR_REGCOUNT
	.align		4
.L_7:
        /*0030*/ 	.byte	0x04, 0x2f
        /*0032*/ 	.short	(.L_9 - .L_8)
	.align		4
.L_8:
        /*0034*/ 	.word	index@(scaleNumbersInPlace)
        /*0038*/ 	.word	0x00000008


	//----- nvinfo : EIATTR_FRAME_SIZE
	.align		4
.L_9:
        /*003c*/ 	.byte	0x04, 0x11
        /*003e*/ 	.short	(.L_11 - .L_10)
	.align		4
.L_10:
        /*0040*/ 	.word	index@(scaleNumbersInPlace)
        /*0044*/ 	.word	0x00000000


	//----- nvinfo : EIATTR_MIN_STACK_SIZE
	.align		4
.L_11:
        /*0048*/ 	.byte	0x04, 0x12
        /*004a*/ 	.short	(.L_13 - .L_12)
	.align		4
.L_12:
        /*004c*/ 	.word	index@(scaleNumbersInPlace)
        /*0050*/ 	.word	0x00000000


	//----- nvinfo : EIATTR_MIN_STACK_SIZE
	.align		4
.L_13:
        /*0054*/ 	.byte	0x04, 0x12
        /*0056*/ 	.short	(.L_15 - .L_14)
	.align		4
.L_14:
        /*0058*/ 	.word	index@(scaleNumbers)
        /*005c*/ 	.word	0x00000000


	//----- nvinfo : EIATTR_MIN_STACK_SIZE
	.align		4
.L_15:
        /*0060*/ 	.byte	0x04, 0x12
        /*0062*/ 	.short	(.L_17 - .L_16)
	.align		4
.L_16:
        /*0064*/ 	.word	index@(summingPairs)
        /*0068*/ 	.word	0x00000000
.L_17:


//--------------------- .nv.compat                --------------------------
	.section	.nv.compat,"",@"SHT_CUDA_COMPAT_INFO"
	.align	4
        /*0000*/ 	.byte	0x02, 0x09, 0x00, 0x00, 0x02, 0x02, 0x01, 0x00, 0x02, 0x05, 0x05, 0x00, 0x03, 0x07, 0x01, 0x01
        /*0010*/ 	.byte	0x02, 0x03, 0x00, 0x00, 0x02, 0x06, 0x01, 0x00, 0x04, 0x0b, 0x08, 0x00, 0x09, 0x00, 0x00, 0x00
        /*0020*/ 	.byte	0x00, 0x00, 0x00, 0x00


//--------------------- .nv.info.scaleNumbersInPlace --------------------------
	.section	.nv.info.scaleNumbersInPlace,"",@"SHT_CUDA_INFO"
	.sectionflags	@""
	.align	4


	//----- nvinfo : EIATTR_CUDA_API_VERSION
	.align		4
        /*0000*/ 	.byte	0x04, 0x37
        /*0002*/ 	.short	(.L_19 - .L_18)
.L_18:
        /*0004*/ 	.word	0x00000082


	//----- nvinfo : EIATTR_KPARAM_INFO
	.align		4
.L_19:
        /*0008*/ 	.byte	0x04, 0x17
        /*000a*/ 	.short	(.L_21 - .L_20)
.L_20:
        /*000c*/ 	.word	0x00000000
        /*0010*/ 	.short	0x0002
        /*0012*/ 	.short	0x000c
        /*0014*/ 	.byte	0x00, 0xf0, 0x11, 0x00


	//----- nvinfo : EIATTR_KPARAM_INFO
	.align		4
.L_21:
        /*0018*/ 	.byte	0x04, 0x17
        /*001a*/ 	.short	(.L_23 - .L_22)
.L_22:
        /*001c*/ 	.word	0x00000000
        /*0020*/ 	.short	0x0001
        /*0022*/ 	.short	0x0008
        /*0024*/ 	.byte	0x00, 0xf0, 0x11, 0x00


	//----- nvinfo : EIATTR_KPARAM_INFO
	.align		4
.L_23:
        /*0028*/ 	.byte	0x04, 0x17
        /*002a*/ 	.short	(.L_25 - .L_24)
.L_24:
        /*002c*/ 	.word	0x00000000
        /*0030*/ 	.short	0x0000
        /*0032*/ 	.short	0x0000
        /*0034*/ 	.byte	0x00, 0xf5, 0x21, 0x00


	//----- nvinfo : EIATTR_SPARSE_MMA_MASK
	.align		4
.L_25:
        /*0038*/ 	.byte	0x03, 0x50
        /*003a*/ 	.short	0x0000


	//----- nvinfo : EIATTR_MAXREG_COUNT
	.align		4
        /*003c*/ 	.byte	0x03, 0x1b
        /*003e*/ 	.short	0x00ff


	//----- nvinfo : EIATTR_MERCURY_ISA_VERSION
	.align		4
        /*0040*/ 	.byte	0x03, 0x5f
        /*0042*/ 	.short	0x0101


	//----- nvinfo : EIATTR_VRC_CTA_INIT_COUNT
	.align		4
        /*0044*/ 	.byte	0x02, 0x4a
	.zero		1
	.zero		1


	//----- nvinfo : EIATTR_EXIT_INSTR_OFFSETS
	.align		4
        /*0048*/ 	.byte	0x04, 0x1c
        /*004a*/ 	.short	(.L_27 - .L_26)


	//   ....[0]....
.L_26:
        /*004c*/ 	.word	0x00000060


	//   ....[1]....
        /*0050*/ 	.word	0x000000e0


	//----- nvinfo : EIATTR_CBANK_PARAM_SIZE
	.align		4
.L_27:
        /*0054*/ 	.byte	0x03, 0x19
        /*0056*/ 	.short	0x0010


	//----- nvinfo : EIATTR_PARAM_CBANK
	.align		4
        /*0058*/ 	.byte	0x04, 0x0a
        /*005a*/ 	.short	(.L_29 - .L_28)
	.align		4
.L_28:
        /*005c*/ 	.word	index@(.nv.constant0.scaleNumbersInPlace)
        /*0060*/ 	.short	0x0380
        /*0062*/ 	.short	0x0010


	//----- nvinfo : EIATTR_SW_WAR
	.align		4
.L_29:
        /*0064*/ 	.byte	0x04, 0x36
        /*0066*/ 	.short	(.L_31 - .L_30)
.L_30:
        /*0068*/ 	.word	0x00000008
.L_31:


//--------------------- .nv.info.scaleNumbers     --------------------------
	.section	.nv.info.scaleNumbers,"",@"SHT_CUDA_INFO"
	.sectionflags	@""
	.align	4


	//----- nvinfo : EIATTR_CUDA_API_VERSION
	.align		4
        /*0000*/ 	.byte	0x04, 0x37
        /*0002*/ 	.short	(.L_33 - .L_32)
.L_32:
        /*0004*/ 	.word	0x00000082


	//----- nvinfo : EIATTR_KPARAM_INFO
	.align		4
.L_33:
        /*0008*/ 	.byte	0x04, 0x17
        /*000a*/ 	.short	(.L_35 - .L_34)
.L_34:
        /*000c*/ 	.word	0x00000000
        /*0010*/ 	.short	0x0003
        /*0012*/ 	.short	0x0010
        /*0014*/ 	.byte	0x00, 0xf5, 0x21, 0x00


	//----- nvinfo : EIATTR_KPARAM_INFO
	.align		4
.L_35:
        /*0018*/ 	.byte	0x04, 0x17
        /*001a*/ 	.short	(.L_37 - .L_36)
.L_36:
        /*001c*/ 	.word	0x00000000
        /*0020*/ 	.short	0x0002
        /*0022*/ 	.short	0x000c
        /*0024*/ 	.byte	0x00, 0xf0, 0x11, 0x00


	//----- nvinfo : EIATTR_KPARAM_INFO
	.align		4
.L_37:
        /*0028*/ 	.byte	0x04, 0x17
        /*002a*/ 	.short	(.L_39 - .L_38)
.L_38:
        /*002c*/ 	.word	0x00000000
        /*0030*/ 	.short	0x0001
        /*0032*/ 	.short	0x0008
        /*0034*/ 	.byte	0x00, 0xf0, 0x11, 0x00


	//----- nvinfo : EIATTR_KPARAM_INFO
	.align		4
.L_39:
        /*0038*/ 	.byte	0x04, 0x17
        /*003a*/ 	.short	(.L_41 - .L_40)
.L_40:
        /*003c*/ 	.word	0x00000000
        /*0040*/ 	.short	0x0000
        /*0042*/ 	.short	0x0000
        /*0044*/ 	.byte	0x00, 0xf5, 0x21, 0x00


	//----- nvinfo : EIATTR_SPARSE_MMA_MASK
	.align		4
.L_41:
        /*0048*/ 	.byte	0x03, 0x50
        /*004a*/ 	.short	0x0000


	//----- nvinfo : EIATTR_MAXREG_COUNT
	.align		4
        /*004c*/ 	.byte	0x03, 0x1b
        /*004e*/ 	.short	0x00ff


	//----- nvinfo : EIATTR_MERCURY_ISA_VERSION
	.align		4
        /*0050*/ 	.byte	0x03, 0x5f
        /*0052*/ 	.short	0x0101


	//----- nvinfo : EIATTR_VRC_CTA_INIT_COUNT
	.align		4
        /*0054*/ 	.byte	0x02, 0x4a
	.zero		1
	.zero		1


	//----- nvinfo : EIATTR_EXIT_INSTR_OFFSETS
	.align		4
        /*0058*/ 	.byte	0x04, 0x1c
        /*005a*/ 	.short	(.L_43 - .L_42)


	//   ....[0]....
.L_42:
        /*005c*/ 	.word	0x00000060


	//   ....[1]....
        /*0060*/ 	.word	0x00000100


	//----- nvinfo : EIATTR_CBANK_PARAM_SIZE
	.align		4
.L_43:
        /*0064*/ 	.byte	0x03, 0x19
        /*0066*/ 	.short	0x0018


	//----- nvinfo : EIATTR_PARAM_CBANK
	.align		4
        /*0068*/ 	.byte	0x04, 0x0a
        /*006a*/ 	.short	(.L_45 - .L_44)
	.align		4
.L_44:
        /*006c*/ 	.word	index@(.nv.constant0.scaleNumbers)
        /*0070*/ 	.short	0x0380
        /*0072*/ 	.short	0x0018


	//----- nvinfo : EIATTR_SW_WAR
	.align		4
.L_45:
        /*0074*/ 	.byte	0x04, 0x36
        /*0076*/ 	.short	(.L_47 - .L_46)
.L_46:
        /*0078*/ 	.word	0x00000008
.L_47:


//--------------------- .nv.info.summingPairs     --------------------------
	.section	.nv.info.summingPairs,"",@"SHT_CUDA_INFO"
	.sectionflags	@""
	.align	4


	//----- nvinfo : EIATTR_CUDA_API_VERSION
	.align		4
        /*0000*/ 	.byte	0x04, 0x37
        /*0002*/ 	.short	(.L_49 - .L_48)
.L_48:
        /*0004*/ 	.word	0x00000082


	//----- nvinfo : EIATTR_KPARAM_INFO
	.align		4
.L_49:
        /*0008*/ 	.byte	0x04, 0x17
        /*000a*/ 	.short	(.L_51 - .L_50)
.L_50:
        /*000c*/ 	.word	0x00000000
        /*0010*/ 	.short	0x0002
        /*0012*/ 	.short	0x0010
        /*0014*/ 	.byte	0x00, 0xf5, 0x21, 0x00


	//----- nvinfo : EIATTR_KPARAM_INFO
	.align		4
.L_51:
        /*0018*/ 	.byte	0x04, 0x17
        /*001a*/ 	.short	(.L_53 - .L_52)
.L_52:
        /*001c*/ 	.word	0x00000000
        /*0020*/ 	.short	0x0001
        /*0022*/ 	.short	0x0008
        /*0024*/ 	.byte	0x00, 0xf0, 0x11, 0x00


	//----- nvinfo : EIATTR_KPARAM_INFO
	.align		4
.L_53:
        /*0028*/ 	.byte	0x04, 0x17
        /*002a*/ 	.short	(.L_55 - .L_54)
.L_54:
        /*002c*/ 	.word	0x00000000
        /*0030*/ 	.short	0x0000
        /*0032*/ 	.short	0x0000
        /*0034*/ 	.byte	0x00, 0xf5, 0x21, 0x00


	//----- nvinfo : EIATTR_SPARSE_MMA_MASK
	.align		4
.L_55:
        /*0038*/ 	.byte	0x03, 0x50
        /*003a*/ 	.short	0x0000


	//----- nvinfo : EIATTR_MAXREG_COUNT
	.align		4
        /*003c*/ 	.byte	0x03, 0x1b
        /*003e*/ 	.short	0x00ff


	//----- nvinfo : EIATTR_MERCURY_ISA_VERSION
	.align		4
        /*0040*/ 	.byte	0x03, 0x5f
        /*0042*/ 	.short	0x0101


	//----- nvinfo : EIATTR_VRC_CTA_INIT_COUNT
	.align		4
        /*0044*/ 	.byte	0x02, 0x4a
	.zero		1
	.zero		1


	//----- nvinfo : EIATTR_EXIT_INSTR_OFFSETS
	.align		4
        /*0048*/ 	.byte	0x04, 0x1c
        /*004a*/ 	.short	(.L_57 - .L_56)


	//   ....[0]....
.L_56:
        /*004c*/ 	.word	0x00000080


	//   ....[1]....
        /*0050*/ 	.word	0x00000130


	//----- nvinfo : EIATTR_CBANK_PARAM_SIZE
	.align		4
.L_57:
        /*0054*/ 	.byte	0x03, 0x19
        /*0056*/ 	.short	0x0018


	//----- nvinfo : EIATTR_PARAM_CBANK
	.align		4
        /*0058*/ 	.byte	0x04, 0x0a
        /*005a*/ 	.short	(.L_59 - .L_58)
	.align		4
.L_58:
        /*005c*/ 	.word	index@(.nv.constant0.summingPairs)
        /*0060*/ 	.short	0x0380
        /*0062*/ 	.short	0x0018


	//----- nvinfo : EIATTR_SW_WAR
	.align		4
.L_59:
        /*0064*/ 	.byte	0x04, 0x36
        /*0066*/ 	.short	(.L_61 - .L_60)
.L_60:
        /*0068*/ 	.word	0x00000008
.L_61:


//--------------------- .nv.callgraph             --------------------------
	.section	.nv.callgraph,"",@"SHT_CUDA_CALLGRAPH"
	.align	4
	.sectionentsize	8
	.align		4
        /*0000*/ 	.word	0x00000000
	.align		4
        /*0004*/ 	.word	0xffffffff
	.align		4
        /*0008*/ 	.word	0x00000000
	.align		4
        /*000c*/ 	.word	0xfffffffe
	.align		4
        /*0010*/ 	.word	0x00000000
	.align		4
        /*0014*/ 	.word	0xfffffffd
	.align		4
        /*0018*/ 	.word	0x00000000
	.align		4
        /*001c*/ 	.word	0xfffffffc


//--------------------- .text.scaleNumbersInPlace --------------------------
	.section	.text.scaleNumbersInPlace,"ax",@progbits
	.align	128
        .global         scaleNumbersInPlace
        .type           scaleNumbersInPlace,@function
        .size           scaleNumbersInPlace,(.L_x_3 - scaleNumbersInPlace)
        .other          scaleNumbersInPlace,@"STO_CUDA_ENTRY STV_DEFAULT"
scaleNumbersInPlace:
.text.scaleNumbersInPlace:
[----:B------:R-:W-:Y:S01]  /*0000*/  LDC R1, c[0x0][0x37c] ;  /* 0x0000df00ff017b82 */ /* 0x000fe20000000800 */
[----:B------:R-:W0:Y:S01]  /*0010*/  S2R R5, SR_CTAID.X ;  /* 0x0000000000057919 */ /* 0x000e220000002500 */
[----:B------:R-:W1:Y:S01]  /*0020*/  LDCU UR4, c[0x0][0x388] ;  /* 0x00007100ff0477ac */ /* 0x000e620008000800 */
[----:B------:R-:W0:Y:S02]  /*0030*/  S2R R0, SR_TID.X ;  /* 0x0000000000007919 */ /* 0x000e240000002100 */
[----:B0-----:R-:W-:-:S04]  /*0040*/  LEA R5, R5, R0, 0x9 ;  /* 0x0000000005057211 */ /* 0x001fc800078e48ff */
[----:B-1----:R-:W-:-:S13]  /*0050*/  ISETP.GE.AND P0, PT, R5, UR4, PT ;  /* 0x0000000405007c0c */ /* 0x002fda000bf06270 */
[----:B------:R-:W-:Y:S05]  /*0060*/  @P0 EXIT ;  /* 0x000000000000094d */ /* 0x000fea0003800000 */
[----:B------:R-:W0:Y:S01]  /*0070*/  LDC.64 R2, c[0x0][0x380] ;  /* 0x0000e000ff027b82 */ /* 0x000e220000000a00 */
[----:B------:R-:W1:Y:S01]  /*0080*/  LDCU.64 UR4, c[0x0][0x358] ;  /* 0x00006b00ff0477ac */ /* 0x000e620008000a00 */
[----:B------:R-:W2:Y:S01]  /*0090*/  LDCU UR6, c[0x0][0x38c] ;  /* 0x00007180ff0677ac */ /* 0x000ea20008000800 */
[----:B0-----:R-:W-:-:S05]  /*00a0*/  IMAD.WIDE R2, R5, 0x4, R2 ;  /* 0x0000000405027825 */ /* 0x001fca00078e0202 */
[----:B-1----:R-:W2:Y:S02]  /*00b0*/  LDG.E R0, desc[UR4][R2.64] ;  /* 0x0000000402007981 */ /* 0x002ea4000c1e1900 */
[----:B--2---:R-:W-:-:S05]  /*00c0*/  FMUL R5, R0, UR6 ;  /* 0x0000000600057c20 */ /* 0x004fca0008400000 */
[----:B------:R-:W-:Y:S01]  /*00d0*/  STG.E desc[UR4][R2.64], R5 ;  /* 0x0000000502007986 */ /* 0x000fe2000c101904 */
[----:B------:R-:W-:Y:S05]  /*00e0*/  EXIT ;  /* 0x000000000000794d */ /* 0x000fea0003800000 */
.L_x_0:
[----:B------:R-:W-:-:S00]  /*00f0*/  BRA `(.L_x_0) ;  /* 0xfffffffc00fc7947 */ /* 0x000fc0000383ffff */
[----:B------:R-:W-:-:S00]  /*0100*/  NOP ;  /* 0x0000000000007918 */ /* 0x000fc00000000000 */
[----:B------:R-:W-:-:S00]  /*0110*/  NOP ;  /* 0x0000000000007918 */ /* 0x000fc00000000000 */
[----:B------:R-:W-:-:S00]  /*0120*/  NOP ;  /* 0x0000000000007918 */ /* 0x000fc00000000000 */
[----:B------:R-:W-:-:S00]  /*0130*/  NOP ;  /* 0x0000000000007918 */ /* 0x000fc00000000000 */
[----:B------:R-:W-:-:S00]  /*0140*/  NOP ;  /* 0x0000000000007918 */ /* 0x000fc00000000000 */
[----:B------:R-:W-:-:S00]  /*0150*/  NOP ;  /* 0x0000000000007918 */ /* 0x000fc00000000000 */
[----:B------:R-:W-:-:S00]  /*0160*/  NOP ;  /* 0x0000000000007918 */ /* 0x000fc00000000000 */
[----:B------:R-:W-:-:S00]  /*0170*/  NOP ;  /* 0x0000000000007918 */ /* 0x000fc00000000000 */
.L_x_3:


//--------------------- .text.scaleNumbers        --------------------------
	.section	.text.scaleNumbers,"ax",@progbits
	.align	128
        .global         scaleNumbers
        .type           scaleNumbers,@function
        .size           scaleNumbers,(.L_x_4 - scaleNumbers)
        .other          scaleNumbers,@"STO_CUDA_ENTRY STV_DEFAULT"
scaleNumbers:
.text.scaleNumbers:
        /* <DEDUP_REMOVED lines=9> */
[----:B------:R-:W2:Y:S06]  /*0090*/  LDCU UR6, c[0x0][0x38c] ;  /* 0x00007180ff0677ac */ /* 0x000eac0008000800 */
[----:B------:R-:W3:Y:S01]  /*00a0*/  LDC.64 R4, c[0x0][0x390] ;  /* 0x0000e400ff047b82 */ /* 0x000ee20000000a00 */
[----:B0-----:R-:W-:-:S06]  /*00b0*/  IMAD.WIDE R2, R7, 0x4, R2 ;  /* 0x0000000407027825 */ /* 0x001fcc00078e0202 */
[----:B-1----:R-:W2:Y:S01]  /*00c0*/  LDG.E R2, desc[UR4][R2.64] ;  /* 0x0000000402027981 */ /* 0x002ea2000c1e1900 */
[----:B---3--:R-:W-:-:S04]  /*00d0*/  IMAD.WIDE R4, R7, 0x4, R4 ;  /* 0x0000000407047825 */ /* 0x008fc800078e0204 */
[----:B--2---:R-:W-:-:S05]  /*00e0*/  FMUL R7, R2, UR6 ;  /* 0x0000000602077c20 */ /* 0x004fca0008400000 */
[----:B------:R-:W-:Y:S01]  /*00f0*/  STG.E desc[UR4][R4.64], R7 ;  /* 0x0000000704007986 */ /* 0x000fe2000c101904 */
[----:B------:R-:W-:Y:S05]  /*0100*/  EXIT ;  /* 0x000000000000794d */ /* 0x000fea0003800000 */
.L_x_1:
        /* <DEDUP_REMOVED lines=15> */
.L_x_4:


//--------------------- .text.summingPairs        --------------------------
	.section	.text.summingPairs,"ax",@progbits
	.align	128
        .global         summingPairs
        .type           summingPairs,@function
        .size           summingPairs,(.L_x_5 - summingPairs)
        .other          summingPairs,@"STO_CUDA_ENTRY STV_DEFAULT"
summingPairs:
.text.summingPairs:
[----:B------:R-:W-:Y:S01]  /*0000*/  LDC R1, c[0x0][0x37c] ;  /* 0x0000df00ff017b82 */ /* 0x000fe20000000800 */
[----:B------:R-:W0:Y:S01]  /*0010*/  S2R R7, SR_CTAID.X ;  /* 0x0000000000077919 */ /* 0x000e220000002500 */
[----:B------:R-:W1:Y:S01]  /*0020*/  LDCU UR4, c[0x0][0x388] ;  /* 0x00007100ff0477ac */ /* 0x000e620008000800 */
[----:B------:R-:W0:Y:S01]  /*0030*/  S2R R0, SR_TID.X ;  /* 0x0000000000007919 */ /* 0x000e220000002100 */
[----:B-1----:R-:W-:-:S04]  /*0040*/  ULEA.HI UR4, UR4, UR4, URZ, 0x1 ;  /* 0x0000000404047291 */ /* 0x002fc8000f8f08ff */
[----:B------:R-:W-:Y:S01]  /*0050*/  USHF.R.S32.HI UR4, URZ, 0x1, UR4 ;  /* 0x00000001ff047899 */ /* 0x000fe20008011404 */
[----:B0-----:R-:W-:-:S05]  /*0060*/  LEA R7, R7, R0, 0x9 ;  /* 0x0000000007077211 */ /* 0x001fca00078e48ff */
[----:B------:R-:W-:-:S13]  /*0070*/  ISETP.GE.AND P0, PT, R7, UR4, PT ;  /* 0x0000000407007c0c */ /* 0x000fda000bf06270 */
[----:B------:R-:W-:Y:S05]  /*0080*/  @P0 EXIT ;  /* 0x000000000000094d */ /* 0x000fea0003800000 */
[----:B------:R-:W0:Y:S01]  /*0090*/  LDC.64 R2, c[0x0][0x380] ;  /* 0x0000e000ff027b82 */ /* 0x000e220000000a00 */
[----:B------:R-:W1:Y:S01]  /*00a0*/  LDCU.64 UR4, c[0x0][0x358] ;  /* 0x00006b00ff0477ac */ /* 0x000e620008000a00 */
[----:B------:R-:W-:-:S05]  /*00b0*/  SHF.L.U32 R5, R7, 0x1, RZ ;  /* 0x0000000107057819 */ /* 0x000fca00000006ff */
[----:B0-----:R-:W-:Y:S02]  /*00c0*/  IMAD.WIDE R2, R5, 0x4, R2 ;  /* 0x0000000405027825 */ /* 0x001fe400078e0202 */
[----:B------:R-:W0:Y:S03]  /*00d0*/  LDC.64 R4, c[0x0][0x390] ;  /* 0x0000e400ff047b82 */ /* 0x000e260000000a00 */
[----:B-1----:R-:W2:Y:S04]  /*00e0*/  LDG.E R0, desc[UR4][R2.64] ;  /* 0x0000000402007981 */ /* 0x002ea8000c1e1900 */
[----:B------:R-:W2:Y:S01]  /*00f0*/  LDG.E R9, desc[UR4][R2.64+0x4] ;  /* 0x0000040402097981 */ /* 0x000ea2000c1e1900 */
[----:B0-----:R-:W-:-:S04]  /*0100*/  IMAD.WIDE R4, R7, 0x4, R4 ;  /* 0x0000000407047825 */ /* 0x001fc800078e0204 */
[----:B--2---:R-:W-:-:S05]  /*0110*/  FADD R9, R0, R9 ;  /* 0x0000000900097221 */ /* 0x004fca0000000000 */
[----:B------:R-:W-:Y:S01]  /*0120*/  STG.E desc[UR4][R4.64], R9 ;  /* 0x0000000904007986 */ /* 0x000fe2000c101904 */
[----:B------:R-:W-:Y:S05]  /*0130*/  EXIT ;  /* 0x000000000000794d */ /* 0x000fea0003800000 */
.L_x_2:
        /* <DEDUP_REMOVED lines=12> */
.L_x_5:


//--------------------- .nv.shared.reserved.0     --------------------------
	.section	.nv.shared.reserved.0,"aw",@nobits
	.weak		__nv_reservedSMEM_offset_0_alias
	.size		__nv_reservedSMEM_offset_0_alias, 0, 64
	.other		__nv_reservedSMEM_offset_0_alias,@"STO_CUDA_RESERVED_SHARED STV_DEFAULT"
__nv_reservedSMEM_offset_0_alias:
	.zero		0
	.zero		64


//--------------------- .nv.constant0.scaleNumbersInPlace --------------------------
	.section	.nv.constant0.scaleNumbersInPlace,"a",@progbits
	.sectionflags	@""
	.align	4
.nv.constant0.scaleNumbersInPlace:
	.zero		912


//--------------------- .nv.constant0.scaleNumbers --------------------------
	.section	.nv.constant0.scaleNumbers,"a",@progbits
	.sectionflags	@""
	.align	4
.nv.constant0.scaleNumbers:
	.zero		920


//--------------------- .nv.constant0.summingPairs --------------------------
	.section	.nv.constant0.summingPairs,"a",@progbits
	.sectionflags	@""
	.align	4
.nv.constant0.summingPairs:
	.zero		920


//--------------------- SYMBOLS --------------------------

	.type		.nv.reservedSmem.offset0,@object
	.size		.nv.reservedSmem.offset0,0x4
